	.headerflags	@"EF_CUDA_TEXMODE_UNIFIED EF_CUDA_64BIT_ADDRESS EF_CUDA_ACCELERATORS EF_CUDA_SM90 EF_CUDA_VIRTUAL_SM(EF_CUDA_SM90)"
	.elftype	@"ET_EXEC"


//--------------------- .nv.info                  --------------------------
	.section	.nv.info,"",@"SHT_CUDA_INFO"
	.align	4


	//----- nvinfo : EIATTR_REGCOUNT
	.align		4
        /*0000*/ 	.byte	0x04, 0x2f
        /*0002*/ 	.short	(.L_3 - .L_2)
	.align		4
.L_2:
        /*0004*/ 	.word	index@(triton_poi_fused__native_batch_norm_legit_no_training_convolution_relu_threshold_backward_10)
        /*0008*/ 	.word	0x0000001a


	//----- nvinfo : EIATTR_MIN_STACK_SIZE
	.align		4
.L_3:
        /*000c*/ 	.byte	0x04, 0x12
        /*000e*/ 	.short	(.L_5 - .L_4)
	.align		4
.L_4:
        /*0010*/ 	.word	index@(triton_poi_fused__native_batch_norm_legit_no_training_convolution_relu_threshold_backward_10)
        /*0014*/ 	.word	0x00000000


	//----- nvinfo : EIATTR_FRAME_SIZE
	.align		4
.L_5:
        /*0018*/ 	.byte	0x04, 0x11
        /*001a*/ 	.short	(.L_7 - .L_6)
	.align		4
.L_6:
        /*001c*/ 	.word	index@(triton_poi_fused__native_batch_norm_legit_no_training_convolution_relu_threshold_backward_10)
        /*0020*/ 	.word	0x00000000


	//----- nvinfo : EIATTR_MIN_STACK_SIZE
	.align		4
.L_7:
        /*0024*/ 	.byte	0x04, 0x12
        /*0026*/ 	.short	(.L_9 - .L_8)
	.align		4
.L_8:
        /*0028*/ 	.word	index@(triton_poi_fused__native_batch_norm_legit_no_training_convolution_relu_threshold_backward_10)
        /*002c*/ 	.word	0x00000000
.L_9:


//--------------------- .nv.info.triton_poi_fused__native_batch_norm_legit_no_training_convolution_relu_threshold_backward_10 --------------------------
	.section	.nv.info.triton_poi_fused__native_batch_norm_legit_no_training_convolution_relu_threshold_backward_10,"",@"SHT_CUDA_INFO"
	.sectionflags	@""
	.align	4


	//----- nvinfo : EIATTR_CUDA_API_VERSION
	.align		4
        /*0000*/ 	.byte	0x04, 0x37
        /*0002*/ 	.short	(.L_11 - .L_10)
.L_10:
        /*0004*/ 	.word	0x0000007c


	//----- nvinfo : EIATTR_KPARAM_INFO
	.align		4
.L_11:
        /*0008*/ 	.byte	0x04, 0x17
        /*000a*/ 	.short	(.L_13 - .L_12)
.L_12:
        /*000c*/ 	.word	0x00000000
        /*0010*/ 	.short	0x0008
        /*0012*/ 	.short	0x0040
        /*0014*/ 	.byte	0x00, 0xf0, 0x11, 0x00


	//----- nvinfo : EIATTR_KPARAM_INFO
	.align		4
.L_13:
        /*0018*/ 	.byte	0x04, 0x17
        /*001a*/ 	.short	(.L_15 - .L_14)
.L_14:
        /*001c*/ 	.word	0x00000000
        /*0020*/ 	.short	0x0007
        /*0022*/ 	.short	0x0038
        /*0024*/ 	.byte	0x00, 0xf4, 0x21, 0x00


	//----- nvinfo : EIATTR_KPARAM_INFO
	.align		4
.L_15:
        /*0028*/ 	.byte	0x04, 0x17
        /*002a*/ 	.short	(.L_17 - .L_16)
.L_16:
        /*002c*/ 	.word	0x00000000
        /*0030*/ 	.short	0x0006
        /*0032*/ 	.short	0x0030
        /*0034*/ 	.byte	0x00, 0xf4, 0x21, 0x00


	//----- nvinfo : EIATTR_KPARAM_INFO
	.align		4
.L_17:
        /*0038*/ 	.byte	0x04, 0x17
        /*003a*/ 	.short	(.L_19 - .L_18)
.L_18:
        /*003c*/ 	.word	0x00000000
        /*0040*/ 	.short	0x0005
        /*0042*/ 	.short	0x0028
        /*0044*/ 	.byte	0x00, 0xf4, 0x21, 0x00


	//----- nvinfo : EIATTR_KPARAM_INFO
	.align		4
.L_19:
        /*0048*/ 	.byte	0x04, 0x17
        /*004a*/ 	.short	(.L_21 - .L_20)
.L_20:
        /*004c*/ 	.word	0x00000000
        /*0050*/ 	.short	0x0004
        /*0052*/ 	.short	0x0020
        /*0054*/ 	.byte	0x00, 0xf4, 0x21, 0x00


	//----- nvinfo : EIATTR_KPARAM_INFO
	.align		4
.L_21:
        /*0058*/ 	.byte	0x04, 0x17
        /*005a*/ 	.short	(.L_23 - .L_22)
.L_22:
        /*005c*/ 	.word	0x00000000
        /*0060*/ 	.short	0x0003
        /*0062*/ 	.short	0x0018
        /*0064*/ 	.byte	0x00, 0xf4, 0x21, 0x00


	//----- nvinfo : EIATTR_KPARAM_INFO
	.align		4
.L_23:
        /*0068*/ 	.byte	0x04, 0x17
        /*006a*/ 	.short	(.L_25 - .L_24)
.L_24:
        /*006c*/ 	.word	0x00000000
        /*0070*/ 	.short	0x0002
        /*0072*/ 	.short	0x0010
        /*0074*/ 	.byte	0x00, 0xf4, 0x21, 0x00


	//----- nvinfo : EIATTR_KPARAM_INFO
	.align		4
.L_25:
        /*0078*/ 	.byte	0x04, 0x17
        /*007a*/ 	.short	(.L_27 - .L_26)
.L_26:
        /*007c*/ 	.word	0x00000000
        /*0080*/ 	.short	0x0001
        /*0082*/ 	.short	0x0008
        /*0084*/ 	.byte	0x00, 0xf4, 0x21, 0x00


	//----- nvinfo : EIATTR_KPARAM_INFO
	.align		4
.L_27:
        /*0088*/ 	.byte	0x04, 0x17
        /*008a*/ 	.short	(.L_29 - .L_28)
.L_28:
        /*008c*/ 	.word	0x00000000
        /*0090*/ 	.short	0x0000
        /*0092*/ 	.short	0x0000
        /*0094*/ 	.byte	0x00, 0xf4, 0x21, 0x00


	//----- nvinfo : EIATTR_SPARSE_MMA_MASK
	.align		4
.L_29:
        /*0098*/ 	.byte	0x03, 0x50
        /*009a*/ 	.short	0x0000


	//----- nvinfo : EIATTR_MAXREG_COUNT
	.align		4
        /*009c*/ 	.byte	0x03, 0x1b
        /*009e*/ 	.short	0x00ff


	//----- nvinfo : EIATTR_EXIT_INSTR_OFFSETS
	.align		4
        /*00a0*/ 	.byte	0x04, 0x1c
        /*00a2*/ 	.short	(.L_31 - .L_30)


	//   ....[0]....
.L_30:
        /*00a4*/ 	.word	0x00000520


	//   ....[1]....
        /*00a8*/ 	.word	0x00000540


	//----- nvinfo : EIATTR_REQNTID
	.align		4
.L_31:
        /*00ac*/ 	.byte	0x04, 0x10
        /*00ae*/ 	.short	(.L_33 - .L_32)
.L_32:
        /*00b0*/ 	.word	0x00000080
        /*00b4*/ 	.word	0x00000001
        /*00b8*/ 	.word	0x00000001


	//----- nvinfo : EIATTR_CBANK_PARAM_SIZE
	.align		4
.L_33:
        /*00bc*/ 	.byte	0x03, 0x19
        /*00be*/ 	.short	0x0044


	//----- nvinfo : EIATTR_PARAM_CBANK
	.align		4
        /*00c0*/ 	.byte	0x04, 0x0a
        /*00c2*/ 	.short	(.L_35 - .L_34)
	.align		4
.L_34:
        /*00c4*/ 	.word	index@(.nv.constant0.triton_poi_fused__native_batch_norm_legit_no_training_convolution_relu_threshold_backward_10)
        /*00c8*/ 	.short	0x0210
        /*00ca*/ 	.short	0x0044


	//----- nvinfo : EIATTR_SW_WAR
	.align		4
.L_35:
        /*00cc*/ 	.byte	0x04, 0x36
        /*00ce*/ 	.short	(.L_37 - .L_36)
.L_36:
        /*00d0*/ 	.word	0x00000008
.L_37:


//--------------------- .nv.callgraph             --------------------------
	.section	.nv.callgraph,"",@"SHT_CUDA_CALLGRAPH"
	.align	4
	.sectionentsize	8
	.align		4
        /*0000*/ 	.word	0x00000000
	.align		4
        /*0004*/ 	.word	0xffffffff
	.align		4
        /*0008*/ 	.word	0x00000000
	.align		4
        /*000c*/ 	.word	0xfffffffe
	.align		4
        /*0010*/ 	.word	0x00000000
	.align		4
        /*0014*/ 	.word	0xfffffffd
	.align		4
        /*0018*/ 	.word	0x00000000
	.align		4
        /*001c*/ 	.word	0xfffffffc


//--------------------- .nv.constant4             --------------------------
	.section	.nv.constant4,"a",@progbits
	.align	8
	.align		8
.nv.constant4:
        /*0000*/ 	.dword	_$_str
	.align		8
        /*0008*/ 	.dword	_$_str_$_2


//--------------------- .text.triton_poi_fused__native_batch_norm_legit_no_training_convolution_relu_threshold_backward_10 --------------------------
	.section	.text.triton_poi_fused__native_batch_norm_legit_no_training_convolution_relu_threshold_backward_10,"ax",@progbits
	.align	128
        .global         triton_poi_fused__native_batch_norm_legit_no_training_convolution_relu_threshold_backward_10
        .type           triton_poi_fused__native_batch_norm_legit_no_training_convolution_relu_threshold_backward_10,@function
        .size           triton_poi_fused__native_batch_norm_legit_no_training_convolution_relu_threshold_backward_10,(.L_x_1 - triton_poi_fused__native_batch_norm_legit_no_training_convolution_relu_threshold_backward_10)
        .other          triton_poi_fused__native_batch_norm_legit_no_training_convolution_relu_threshold_backward_10,@"STO_CUDA_ENTRY STV_DEFAULT"
triton_poi_fused__native_batch_norm_legit_no_training_convolution_relu_threshold_backward_10:
.text.triton_poi_fused__native_batch_norm_legit_no_training_convolution_relu_threshold_backward_10:
[----:B------:R-:W0:Y:S01]  /*0000*/  LDC R1, c[0x0][0x28] ;  /* 0x00000a00ff017b82 */ /* 0x000e220000000800 */
[----:B------:R-:W1:Y:S07]  /*0010*/  S2R R0, SR_TID.X ;  /* 0x0000000000007919 */ /* 0x000e6e0000002100 */
[----:B------:R-:W2:Y:S01]  /*0020*/  LDC.64 R2, c[0x0][0x228] ;  /* 0x00008a00ff027b82 */ /* 0x000ea20000000a00 */
[----:B------:R-:W-:Y:S01]  /*0030*/  ULDC.64 UR4, c[0x0][0x208] ;  /* 0x0000820000047ab9 */ /* 0x000fe20000000a00 */
[----:B------:R-:W3:Y:S06]  /*0040*/  S2R R7, SR_CTAID.X ;  /* 0x0000000000077919 */ /* 0x000eec0000002500 */
[----:B------:R-:W4:Y:S08]  /*0050*/  LDC.64 R16, c[0x0][0x218] ;  /* 0x00008600ff107b82 */ /* 0x000f300000000a00 */
[----:B------:R-:W5:Y:S08]  /*0060*/  LDC.64 R18, c[0x0][0x220] ;  /* 0x00008800ff127b82 */ /* 0x000f700000000a00 */
[----:B------:R-:W5:Y:S08]  /*0070*/  LDC.64 R20, c[0x0][0x230] ;  /* 0x00008c00ff147b82 */ /* 0x000f700000000a00 */
[----:B------:R-:W5:Y:S01]  /*0080*/  LDC.64 R14, c[0x0][0x238] ;  /* 0x00008e00ff0e7b82 */ /* 0x000f620000000a00 */
[----:B-1----:R-:W-:Y:S01]  /*0090*/  IMAD.SHL.U32 R0, R0, 0x2, RZ ;  /* 0x0000000200007824 */ /* 0x002fe200078e00ff */
[----:B------:R-:W-:-:S02]  /*00a0*/  CS2R R8, SRZ ;  /* 0x0000000000087805 */ /* 0x000fc4000001ff00 */
[----:B---3--:R-:W-:Y:S02]  /*00b0*/  SHF.R.S32.HI R5, RZ, 0x17, R7 ;  /* 0x00000017ff057819 */ /* 0x008fe40000011407 */
[----:B------:R-:W-:Y:S01]  /*00c0*/  CS2R R10, SRZ ;  /* 0x00000000000a7805 */ /* 0x000fe2000001ff00 */
[----:B------:R-:W-:Y:S01]  /*00d0*/  ULDC.64 UR6, c[0x0][0x248] ;  /* 0x0000920000067ab9 */ /* 0x000fe20000000a00 */
[----:B------:R-:W-:Y:S02]  /*00e0*/  LOP3.LUT R0, R0, 0xfe, RZ, 0xc0, !PT ;  /* 0x000000fe00007812 */ /* 0x000fe400078ec0ff */
[----:B------:R-:W-:-:S03]  /*00f0*/  SGXT R5, R5, 0x1 ;  /* 0x000000010505781a */ /* 0x000fc60000000200 */
[----:B------:R-:W-:Y:S01]  /*0100*/  IMAD R0, R7, 0x100, R0 ;  /* 0x0000010007007824 */ /* 0x000fe200078e0200 */
[----:B------:R-:W-:-:S04]  /*0110*/  CS2R R6, SRZ ;  /* 0x0000000000067805 */ /* 0x000fc8000001ff00 */
[----:B------:R-:W-:Y:S02]  /*0120*/  LEA.HI R5, R5, R0, RZ, 0x9 ;  /* 0x0000000005057211 */ /* 0x000fe400078f48ff */
[----:B------:R-:W-:Y:S02]  /*0130*/  ISETP.GE.AND P0, PT, R0, 0x800, PT ;  /* 0x000008000000780c */ /* 0x000fe40003f06270 */
[----:B------:R-:W-:-:S04]  /*0140*/  LOP3.LUT R5, R5, 0xfffffe00, RZ, 0xc0, !PT ;  /* 0xfffffe0005057812 */ /* 0x000fc800078ec0ff */
[----:B------:R-:W-:Y:S02]  /*0150*/  IADD3 R12, R0, -R5, RZ ;  /* 0x80000005000c7210 */ /* 0x000fe40007ffe0ff */
[----:B------:R-:W1:Y:S03]  /*0160*/  LDC.64 R4, c[0x0][0x210] ;  /* 0x00008400ff047b82 */ /* 0x000e660000000a00 */
[----:B--2---:R-:W-:-:S05]  /*0170*/  IMAD.WIDE R2, R12, 0x4, R2 ;  /* 0x000000040c027825 */ /* 0x004fca00078e0202 */
[----:B------:R2:W3:Y:S01]  /*0180*/  @!P0 LDG.E.EL.64 R6, desc[UR4][R2.64] ;  /* 0x0000000402068981 */ /* 0x0004e2000c2e1b00 */
[----:B----4-:R-:W-:-:S04]  /*0190*/  IMAD.WIDE R16, R12, 0x4, R16 ;  /* 0x000000040c107825 */ /* 0x010fc800078e0210 */
[----:B-----5:R-:W-:Y:S01]  /*01a0*/  IMAD.WIDE R18, R12, 0x4, R18 ;  /* 0x000000040c127825 */ /* 0x020fe200078e0212 */
[----:B------:R4:W5:Y:S01]  /*01b0*/  @!P0 LDG.E.EL.64 R8, desc[UR4][R16.64] ;  /* 0x0000000410088981 */ /* 0x000962000c2e1b00 */
[----:B--2---:R-:W-:Y:S02]  /*01c0*/  CS2R R2, SRZ ;  /* 0x0000000000027805 */ /* 0x004fe4000001ff00 */
[----:B-1----:R-:W-:-:S04]  /*01d0*/  IMAD.WIDE R4, R0, 0x4, R4 ;  /* 0x0000000400047825 */ /* 0x002fc800078e0204 */
[----:B------:R1:W2:Y:S04]  /*01e0*/  @!P0 LDG.E.EL.64 R2, desc[UR4][R18.64] ;  /* 0x0000000412028981 */ /* 0x0002a8000c2e1b00 */
[----:B------:R-:W5:Y:S01]  /*01f0*/  @!P0 LDG.E.64 R10, desc[UR4][R4.64] ;  /* 0x00000004040a8981 */ /* 0x000f62000c1e1b00 */
[----:B0-----:R-:W-:-:S04]  /*0200*/  IMAD.WIDE R20, R12, 0x4, R20 ;  /* 0x000000040c147825 */ /* 0x001fc800078e0214 */
[----:B------:R-:W-:Y:S01]  /*0210*/  IMAD.WIDE R22, R12, 0x4, R14 ;  /* 0x000000040c167825 */ /* 0x000fe200078e020e */
[----:B------:R-:W-:Y:S02]  /*0220*/  CS2R R12, SRZ ;  /* 0x00000000000c7805 */ /* 0x000fe4000001ff00 */
[----:B------:R-:W-:-:S04]  /*0230*/  CS2R R14, SRZ ;  /* 0x00000000000e7805 */ /* 0x000fc8000001ff00 */
[----:B------:R-:W2:Y:S04]  /*0240*/  @!P0 LDG.E.EL.64 R12, desc[UR4][R20.64] ;  /* 0x00000004140c8981 */ /* 0x000ea8000c2e1b00 */
[----:B------:R-:W2:Y:S01]  /*0250*/  @!P0 LDG.E.EL.64 R14, desc[UR4][R22.64] ;  /* 0x00000004160e8981 */ /* 0x000ea2000c2e1b00 */
[----:B---3--:R-:W-:Y:S01]  /*0260*/  FADD R6, R6, 9.9999997473787516356e-06 ;  /* 0x3727c5ac06067421 */ /* 0x008fe20000000000 */
[----:B------:R-:W-:-:S03]  /*0270*/  FADD R7, R7, 9.9999997473787516356e-06 ;  /* 0x3727c5ac07077421 */ /* 0x000fc60000000000 */
[----:B----4-:R-:W0:Y:S08]  /*0280*/  MUFU.SQRT R16, R6 ;  /* 0x0000000600107308 */ /* 0x010e300000002000 */
[----:B------:R-:W3:Y:S01]  /*0290*/  MUFU.SQRT R17, R7 ;  /* 0x0000000700117308 */ /* 0x000ee20000002000 */
[C---:B0-----:R-:W-:Y:S02]  /*02a0*/  FSETP.GT.AND P1, PT, R16.reuse, 8.50705917302346158658e+37, PT ;  /* 0x7e8000001000780b */ /* 0x041fe40003f24000 */
[----:B------:R-:W-:-:S02]  /*02b0*/  FSETP.GEU.AND P3, PT, R16, 1.175494350822287508e-38, PT ;  /* 0x008000001000780b */ /* 0x000fc40003f6e000 */
[C---:B---3--:R-:W-:Y:S02]  /*02c0*/  FSETP.GT.AND P2, PT, R17.reuse, 8.50705917302346158658e+37, PT ;  /* 0x7e8000001100780b */ /* 0x048fe40003f44000 */
[----:B------:R-:W-:-:S07]  /*02d0*/  FSETP.GEU.AND P4, PT, R17, 1.175494350822287508e-38, PT ;  /* 0x008000001100780b */ /* 0x000fce0003f8e000 */
[----:B------:R-:W-:-:S04]  /*02e0*/  @P1 FMUL R16, R16, 0.25 ;  /* 0x3e80000010101820 */ /* 0x000fc80000400000 */
[----:B------:R-:W-:Y:S01]  /*02f0*/  @!P3 FMUL R16, R16, 16777216 ;  /* 0x4b8000001010b820 */ /* 0x000fe20000400000 */
[----:B------:R-:W-:-:S04]  /*0300*/  @P2 FMUL R17, R17, 0.25 ;  /* 0x3e80000011112820 */ /* 0x000fc80000400000 */
[----:B------:R-:W-:Y:S01]  /*0310*/  @!P4 FMUL R17, R17, 16777216 ;  /* 0x4b8000001111c820 */ /* 0x000fe20000400000 */
[----:B------:R-:W-:Y:S01]  /*0320*/  IMAD.MOV.U32 R6, RZ, RZ, 0x3e800000 ;  /* 0x3e800000ff067424 */ /* 0x000fe200078e00ff */
[----:B------:R-:W1:Y:S04]  /*0330*/  MUFU.RCP R16, R16 ;  /* 0x0000001000107308 */ /* 0x000e680000001000 */
[----:B------:R-:W-:-:S04]  /*0340*/  FSEL R7, R6, 1, P1 ;  /* 0x3f80000006077808 */ /* 0x000fc80000800000 */
[----:B------:R-:W0:Y:S01]  /*0350*/  MUFU.RCP R17, R17 ;  /* 0x0000001100117308 */ /* 0x000e220000001000 */
[----:B------:R-:W-:Y:S01]  /*0360*/  FSEL R6, R6, 1, P2 ;  /* 0x3f80000006067808 */ /* 0x000fe20001000000 */
[----:B------:R-:W-:-:S04]  /*0370*/  @!P3 FMUL R7, R7, 16777216 ;  /* 0x4b8000000707b820 */ /* 0x000fc80000400000 */
[----:B------:R-:W-:Y:S01]  /*0380*/  @!P4 FMUL R6, R6, 16777216 ;  /* 0x4b8000000606c820 */ /* 0x000fe20000400000 */
[----:B-----5:R-:W-:Y:S01]  /*0390*/  FADD R8, R8, R10 ;  /* 0x0000000a08087221 */ /* 0x020fe20000000000 */
[----:B-1----:R-:W-:Y:S01]  /*03a0*/  FMUL R18, R16, R7 ;  /* 0x0000000710127220 */ /* 0x002fe20000400000 */
[----:B------:R-:W-:Y:S02]  /*03b0*/  FADD R9, R9, R11 ;  /* 0x0000000b09097221 */ /* 0x000fe40000000000 */
[----:B--2---:R-:W-:Y:S01]  /*03c0*/  FADD R11, R8, -R2 ;  /* 0x80000002080b7221 */ /* 0x004fe20000000000 */
[----:B0-----:R-:W-:Y:S02]  /*03d0*/  FMUL R10, R17, R6 ;  /* 0x00000006110a7220 */ /* 0x001fe40000400000 */
[----:B------:R-:W0:Y:S01]  /*03e0*/  LDC.64 R6, c[0x0][0x240] ;  /* 0x00009000ff067b82 */ /* 0x000e220000000a00 */
[----:B------:R-:W-:Y:S01]  /*03f0*/  FADD R3, R9, -R3 ;  /* 0x8000000309037221 */ /* 0x000fe20000000000 */
[----:B------:R-:W-:-:S03]  /*0400*/  FMUL R11, R18, R11 ;  /* 0x0000000b120b7220 */ /* 0x000fc60000400000 */
[----:B------:R-:W-:Y:S01]  /*0410*/  FMUL R10, R10, R3 ;  /* 0x000000030a0a7220 */ /* 0x000fe20000400000 */
[----:B------:R-:W-:-:S03]  /*0420*/  FFMA R11, R11, R12, R14 ;  /* 0x0000000c0b0b7223 */ /* 0x000fc6000000000e */
[----:B------:R-:W-:Y:S02]  /*0430*/  FFMA R10, R10, R13, R15 ;  /* 0x0000000d0a0a7223 */ /* 0x000fe4000000000f */
[----:B------:R-:W-:-:S03]  /*0440*/  FSETP.GEU.AND P2, PT, R11, RZ, PT ;  /* 0x000000ff0b00720b */ /* 0x000fc60003f4e000 */
[C---:B------:R-:W-:Y:S02]  /*0450*/  FSETP.GEU.AND P1, PT, R10.reuse, RZ, PT ;  /* 0x000000ff0a00720b */ /* 0x040fe40003f2e000 */
[----:B------:R-:W-:Y:S02]  /*0460*/  FSEL R12, R11, RZ, P2 ;  /* 0x000000ff0b0c7208 */ /* 0x000fe40001000000 */
[----:B------:R-:W-:Y:S02]  /*0470*/  FSEL R13, R10, RZ, P1 ;  /* 0x000000ff0a0d7208 */ /* 0x000fe40000800000 */
[----:B------:R-:W-:Y:S02]  /*0480*/  FSETP.GTU.AND P3, PT, R12, RZ, PT ;  /* 0x000000ff0c00720b */ /* 0x000fe40003f6c000 */
[----:B------:R-:W-:Y:S01]  /*0490*/  FSETP.GTU.AND P2, PT, R13, RZ, PT ;  /* 0x000000ff0d00720b */ /* 0x000fe20003f4c000 */
[----:B0-----:R-:W-:Y:S01]  /*04a0*/  IMAD.WIDE R6, R0, 0x4, R6 ;  /* 0x0000000400067825 */ /* 0x001fe200078e0206 */
[----:B------:R-:W-:Y:S01]  /*04b0*/  IADD3 R2, P1, R0, UR6, RZ ;  /* 0x0000000600027c10 */ /* 0x000fe2000ff3e0ff */
[----:B------:R0:W-:Y:S01]  /*04c0*/  @!P0 STG.E.64 desc[UR4][R4.64], R8 ;  /* 0x0000000804008986 */ /* 0x0001e2000c101b04 */
[----:B------:R-:W-:-:S02]  /*04d0*/  SEL R10, RZ, 0x1, P3 ;  /* 0x00000001ff0a7807 */ /* 0x000fc40001800000 */
[----:B------:R-:W-:Y:S01]  /*04e0*/  SEL R11, RZ, 0x100, P2 ;  /* 0x00000100ff0b7807 */ /* 0x000fe20001000000 */
[----:B------:R0:W-:Y:S01]  /*04f0*/  @!P0 STG.E.64 desc[UR4][R6.64], R12 ;  /* 0x0000000c06008986 */ /* 0x0001e2000c101b04 */
[----:B------:R-:W-:Y:S02]  /*0500*/  LEA.HI.X.SX32 R3, R0, UR7, 0x1, P1 ;  /* 0x0000000700037c11 */ /* 0x000fe400088f0eff */
[----:B------:R-:W-:Y:S01]  /*0510*/  IADD3 R11, R10, R11, RZ ;  /* 0x0000000b0a0b7210 */ /* 0x000fe20007ffe0ff */
[----:B0-----:R-:W-:Y:S06]  /*0520*/  @P0 EXIT ;  /* 0x000000000000094d */ /* 0x001fec0003800000 */
[----:B------:R-:W-:Y:S01]  /*0530*/  STG.E.U16 desc[UR4][R2.64], R11 ;  /* 0x0000000b02007986 */ /* 0x000fe2000c101504 */
[----:B------:R-:W-:Y:S05]  /*0540*/  EXIT ;  /* 0x000000000000794d */ /* 0x000fea0003800000 */
.L_x_0:
[----:B------:R-:W-:-:S00]  /*0550*/  BRA `(.L_x_0) ;  /* 0xfffffffc00fc7947 */ /* 0x000fc0000383ffff */
[----:B------:R-:W-:-:S00]  /*0560*/  NOP ;  /* 0x0000000000007918 */ /* 0x000fc00000000000 */
        /* <DEDUP_REMOVED lines=9> */
.L_x_1:


//--------------------- .nv.global.init           --------------------------
	.section	.nv.global.init,"aw",@progbits
.nv.global.init:
	.type		_$_str,@object
	.size		_$_str,(_$_str_$_2 - _$_str)
_$_str:
        /*0000*/ 	.byte	0x5f, 0x5f, 0x43, 0x55, 0x44, 0x41, 0x5f, 0x46, 0x54, 0x5a, 0x00
	.type		_$_str_$_2,@object
	.size		_$_str_$_2,(.L_1 - _$_str_$_2)
_$_str_$_2:
        /*000b*/ 	.byte	0x5f, 0x5f, 0x43, 0x55, 0x44, 0x41, 0x5f, 0x50, 0x52, 0x45, 0x43, 0x5f, 0x53, 0x51, 0x52, 0x54
        /*001b*/ 	.byte	0x00
.L_1:


//--------------------- .nv.constant0.triton_poi_fused__native_batch_norm_legit_no_training_convolution_relu_threshold_backward_10 --------------------------
	.section	.nv.constant0.triton_poi_fused__native_batch_norm_legit_no_training_convolution_relu_threshold_backward_10,"a",@progbits
	.sectionflags	@""
	.align	4
.nv.constant0.triton_poi_fused__native_batch_norm_legit_no_training_convolution_relu_threshold_backward_10:
	.zero		596
